	.headerflags	@"EF_CUDA_TEXMODE_UNIFIED EF_CUDA_64BIT_ADDRESS EF_CUDA_ACCELERATORS EF_CUDA_SM90 EF_CUDA_VIRTUAL_SM(EF_CUDA_SM90)"
	.elftype	@"ET_EXEC"


//--------------------- .nv.info                  --------------------------
	.section	.nv.info,"",@"SHT_CUDA_INFO"
	.align	4


	//----- nvinfo : EIATTR_REGCOUNT
	.align		4
        /*0000*/ 	.byte	0x04, 0x2f
        /*0002*/ 	.short	(.L_1 - .L_0)
	.align		4
.L_0:
        /*0004*/ 	.word	index@(triton_poi_fused_relu_threshold_backward_2)
        /*0008*/ 	.word	0x0000000e


	//----- nvinfo : EIATTR_MIN_STACK_SIZE
	.align		4
.L_1:
        /*000c*/ 	.byte	0x04, 0x12
        /*000e*/ 	.short	(.L_3 - .L_2)
	.align		4
.L_2:
        /*0010*/ 	.word	index@(triton_poi_fused_relu_threshold_backward_2)
        /*0014*/ 	.word	0x00000000


	//----- nvinfo : EIATTR_FRAME_SIZE
	.align		4
.L_3:
        /*0018*/ 	.byte	0x04, 0x11
        /*001a*/ 	.short	(.L_5 - .L_4)
	.align		4
.L_4:
        /*001c*/ 	.word	index@(triton_poi_fused_relu_threshold_backward_2)
        /*0020*/ 	.word	0x00000000


	//----- nvinfo : EIATTR_MIN_STACK_SIZE
	.align		4
.L_5:
        /*0024*/ 	.byte	0x04, 0x12
        /*0026*/ 	.short	(.L_7 - .L_6)
	.align		4
.L_6:
        /*0028*/ 	.word	index@(triton_poi_fused_relu_threshold_backward_2)
        /*002c*/ 	.word	0x00000000
.L_7:


//--------------------- .nv.info.triton_poi_fused_relu_threshold_backward_2 --------------------------
	.section	.nv.info.triton_poi_fused_relu_threshold_backward_2,"",@"SHT_CUDA_INFO"
	.sectionflags	@""
	.align	4


	//----- nvinfo : EIATTR_CUDA_API_VERSION
	.align		4
        /*0000*/ 	.byte	0x04, 0x37
        /*0002*/ 	.short	(.L_9 - .L_8)
.L_8:
        /*0004*/ 	.word	0x0000007c


	//----- nvinfo : EIATTR_KPARAM_INFO
	.align		4
.L_9:
        /*0008*/ 	.byte	0x04, 0x17
        /*000a*/ 	.short	(.L_11 - .L_10)
.L_10:
        /*000c*/ 	.word	0x00000000
        /*0010*/ 	.short	0x0003
        /*0012*/ 	.short	0x0018
        /*0014*/ 	.byte	0x00, 0xf0, 0x11, 0x00


	//----- nvinfo : EIATTR_KPARAM_INFO
	.align		4
.L_11:
        /*0018*/ 	.byte	0x04, 0x17
        /*001a*/ 	.short	(.L_13 - .L_12)
.L_12:
        /*001c*/ 	.word	0x00000000
        /*0020*/ 	.short	0x0002
        /*0022*/ 	.short	0x0010
        /*0024*/ 	.byte	0x00, 0xf4, 0x21, 0x00


	//----- nvinfo : EIATTR_KPARAM_INFO
	.align		4
.L_13:
        /*0028*/ 	.byte	0x04, 0x17
        /*002a*/ 	.short	(.L_15 - .L_14)
.L_14:
        /*002c*/ 	.word	0x00000000
        /*0030*/ 	.short	0x0001
        /*0032*/ 	.short	0x0008
        /*0034*/ 	.byte	0x00, 0xf4, 0x21, 0x00


	//----- nvinfo : EIATTR_KPARAM_INFO
	.align		4
.L_15:
        /*0038*/ 	.byte	0x04, 0x17
        /*003a*/ 	.short	(.L_17 - .L_16)
.L_16:
        /*003c*/ 	.word	0x00000000
        /*0040*/ 	.short	0x0000
        /*0042*/ 	.short	0x0000
        /*0044*/ 	.byte	0x00, 0xf4, 0x21, 0x00


	//----- nvinfo : EIATTR_SPARSE_MMA_MASK
	.align		4
.L_17:
        /*0048*/ 	.byte	0x03, 0x50
        /*004a*/ 	.short	0x0000


	//----- nvinfo : EIATTR_MAXREG_COUNT
	.align		4
        /*004c*/ 	.byte	0x03, 0x1b
        /*004e*/ 	.short	0x00ff


	//----- nvinfo : EIATTR_EXIT_INSTR_OFFSETS
	.align		4
        /*0050*/ 	.byte	0x04, 0x1c
        /*0052*/ 	.short	(.L_19 - .L_18)


	//   ....[0]....
.L_18:
        /*0054*/ 	.word	0x00000240


	//   ....[1]....
        /*0058*/ 	.word	0x00000260


	//----- nvinfo : EIATTR_REQNTID
	.align		4
.L_19:
        /*005c*/ 	.byte	0x04, 0x10
        /*005e*/ 	.short	(.L_21 - .L_20)
.L_20:
        /*0060*/ 	.word	0x00000080
        /*0064*/ 	.word	0x00000001
        /*0068*/ 	.word	0x00000001


	//----- nvinfo : EIATTR_CBANK_PARAM_SIZE
	.align		4
.L_21:
        /*006c*/ 	.byte	0x03, 0x19
        /*006e*/ 	.short	0x001c


	//----- nvinfo : EIATTR_PARAM_CBANK
	.align		4
        /*0070*/ 	.byte	0x04, 0x0a
        /*0072*/ 	.short	(.L_23 - .L_22)
	.align		4
.L_22:
        /*0074*/ 	.word	index@(.nv.constant0.triton_poi_fused_relu_threshold_backward_2)
        /*0078*/ 	.short	0x0210
        /*007a*/ 	.short	0x001c


	//----- nvinfo : EIATTR_SW_WAR
	.align		4
.L_23:
        /*007c*/ 	.byte	0x04, 0x36
        /*007e*/ 	.short	(.L_25 - .L_24)
.L_24:
        /*0080*/ 	.word	0x00000008
.L_25:


//--------------------- .nv.callgraph             --------------------------
	.section	.nv.callgraph,"",@"SHT_CUDA_CALLGRAPH"
	.align	4
	.sectionentsize	8
	.align		4
        /*0000*/ 	.word	0x00000000
	.align		4
        /*0004*/ 	.word	0xffffffff
	.align		4
        /*0008*/ 	.word	0x00000000
	.align		4
        /*000c*/ 	.word	0xfffffffe
	.align		4
        /*0010*/ 	.word	0x00000000
	.align		4
        /*0014*/ 	.word	0xfffffffd
	.align		4
        /*0018*/ 	.word	0x00000000
	.align		4
        /*001c*/ 	.word	0xfffffffc


//--------------------- .text.triton_poi_fused_relu_threshold_backward_2 --------------------------
	.section	.text.triton_poi_fused_relu_threshold_backward_2,"ax",@progbits
	.align	128
        .global         triton_poi_fused_relu_threshold_backward_2
        .type           triton_poi_fused_relu_threshold_backward_2,@function
        .size           triton_poi_fused_relu_threshold_backward_2,(.L_x_1 - triton_poi_fused_relu_threshold_backward_2)
        .other          triton_poi_fused_relu_threshold_backward_2,@"STO_CUDA_ENTRY STV_DEFAULT"
triton_poi_fused_relu_threshold_backward_2:
.text.triton_poi_fused_relu_threshold_backward_2:
[----:B------:R-:W0:Y:S02]  /*0000*/  LDC R1, c[0x0][0x28] ;  /* 0x00000a00ff017b82 */ /* 0x000e240000000800 */
[----:B------:R-:W1:Y:S01]  /*0010*/  S2R R0, SR_TID.X ;  /* 0x0000000000007919 */ /* 0x000e620000002100 */
[----:B------:R-:W2:Y:S01]  /*0020*/  LDC.64 R4, c[0x0][0x218] ;  /* 0x00008600ff047b82 */ /* 0x000ea20000000a00 */
[----:B------:R-:W-:Y:S01]  /*0030*/  CS2R R10, SRZ ;  /* 0x00000000000a7805 */ /* 0x000fe2000001ff00 */
[----:B------:R-:W-:Y:S01]  /*0040*/  ULDC.64 UR4, c[0x0][0x208] ;  /* 0x0000820000047ab9 */ /* 0x000fe20000000a00 */
[----:B------:R-:W3:Y:S01]  /*0050*/  S2R R7, SR_CTAID.X ;  /* 0x0000000000077919 */ /* 0x000ee20000002500 */
[----:B------:R-:W-:-:S04]  /*0060*/  ULDC.64 UR6, c[0x0][0x220] ;  /* 0x0000880000067ab9 */ /* 0x000fc80000000a00 */
[----:B------:R-:W4:Y:S01]  /*0070*/  LDC.64 R2, c[0x0][0x210] ;  /* 0x00008400ff027b82 */ /* 0x000f220000000a00 */
[----:B-1----:R-:W-:Y:S01]  /*0080*/  IMAD.SHL.U32 R0, R0, 0x2, RZ ;  /* 0x0000000200007824 */ /* 0x002fe200078e00ff */
[----:B---3--:R-:W-:-:S04]  /*0090*/  SHF.R.S32.HI R6, RZ, 0x17, R7 ;  /* 0x00000017ff067819 */ /* 0x008fc80000011407 */
[----:B------:R-:W-:-:S05]  /*00a0*/  LOP3.LUT R0, R0, 0xfe, RZ, 0xc0, !PT ;  /* 0x000000fe00007812 */ /* 0x000fca00078ec0ff */
[----:B------:R-:W-:Y:S01]  /*00b0*/  IMAD R7, R7, 0x100, R0 ;  /* 0x0000010007077824 */ /* 0x000fe200078e0200 */
[----:B------:R-:W-:-:S03]  /*00c0*/  SGXT R0, R6, 0x1 ;  /* 0x000000010600781a */ /* 0x000fc60000000200 */
[C---:B----4-:R-:W-:Y:S01]  /*00d0*/  IMAD.WIDE R2, R7.reuse, 0x4, R2 ;  /* 0x0000000407027825 */ /* 0x050fe200078e0202 */
[----:B------:R-:W-:Y:S02]  /*00e0*/  LEA.HI R0, R0, R7, RZ, 0x2 ;  /* 0x0000000700007211 */ /* 0x000fe400078f10ff */
[----:B------:R-:W-:Y:S02]  /*00f0*/  ISETP.GE.AND P0, PT, R7, 0x100, PT ;  /* 0x000001000700780c */ /* 0x000fe40003f06270 */
[----:B------:R-:W-:-:S05]  /*0100*/  LOP3.LUT R0, R0, 0xfffffffc, RZ, 0xc0, !PT ;  /* 0xfffffffc00007812 */ /* 0x000fca00078ec0ff */
[----:B------:R-:W-:-:S04]  /*0110*/  IMAD.IADD R9, R7, 0x1, -R0 ;  /* 0x0000000107097824 */ /* 0x000fc800078e0a00 */
[----:B--2---:R-:W-:Y:S01]  /*0120*/  IMAD.WIDE R4, R9, 0x4, R4 ;  /* 0x0000000409047825 */ /* 0x004fe200078e0204 */
[----:B------:R-:W-:-:S04]  /*0130*/  CS2R R8, SRZ ;  /* 0x0000000000087805 */ /* 0x000fc8000001ff00 */
[----:B------:R-:W2:Y:S04]  /*0140*/  @!P0 LDG.E.EL.64 R10, desc[UR4][R4.64] ;  /* 0x00000004040a8981 */ /* 0x000ea8000c2e1b00 */
[----:B------:R-:W2:Y:S02]  /*0150*/  @!P0 LDG.E.64 R8, desc[UR4][R2.64] ;  /* 0x0000000402088981 */ /* 0x000ea4000c1e1b00 */
[----:B--2---:R-:W-:Y:S01]  /*0160*/  FSETP.GEU.AND P2, PT, R8, -R10, PT ;  /* 0x8000000a0800720b */ /* 0x004fe20003f4e000 */
[----:B------:R-:W-:Y:S01]  /*0170*/  FADD R8, R10, R8 ;  /* 0x000000080a087221 */ /* 0x000fe20000000000 */
[----:B------:R-:W-:Y:S01]  /*0180*/  FADD R0, R11, R9 ;  /* 0x000000090b007221 */ /* 0x000fe20000000000 */
[----:B------:R-:W-:-:S03]  /*0190*/  FSETP.GEU.AND P1, PT, R9, -R11, PT ;  /* 0x8000000b0900720b */ /* 0x000fc60003f2e000 */
[----:B------:R-:W-:Y:S02]  /*01a0*/  FSEL R8, R8, RZ, P2 ;  /* 0x000000ff08087208 */ /* 0x000fe40001000000 */
[----:B------:R-:W-:Y:S02]  /*01b0*/  FSEL R9, R0, RZ, P1 ;  /* 0x000000ff00097208 */ /* 0x000fe40000800000 */
[----:B------:R-:W-:Y:S02]  /*01c0*/  FSETP.GTU.AND P3, PT, R8, RZ, PT ;  /* 0x000000ff0800720b */ /* 0x000fe40003f6c000 */
[----:B------:R-:W-:Y:S02]  /*01d0*/  FSETP.GTU.AND P2, PT, R9, RZ, PT ;  /* 0x000000ff0900720b */ /* 0x000fe40003f4c000 */
[----:B------:R-:W-:Y:S02]  /*01e0*/  IADD3 R6, P1, R7, UR6, RZ ;  /* 0x0000000607067c10 */ /* 0x000fe4000ff3e0ff */
[----:B------:R-:W-:-:S02]  /*01f0*/  SEL R0, RZ, 0x1, P3 ;  /* 0x00000001ff007807 */ /* 0x000fc40001800000 */
[----:B------:R-:W-:Y:S01]  /*0200*/  SEL R5, RZ, 0x100, P2 ;  /* 0x00000100ff057807 */ /* 0x000fe20001000000 */
[----:B------:R1:W-:Y:S01]  /*0210*/  @!P0 STG.E.64 desc[UR4][R2.64], R8 ;  /* 0x0000000802008986 */ /* 0x0003e2000c101b04 */
[----:B------:R-:W-:-:S03]  /*0220*/  LEA.HI.X.SX32 R7, R7, UR7, 0x1, P1 ;  /* 0x0000000707077c11 */ /* 0x000fc600088f0eff */
[----:B------:R-:W-:Y:S01]  /*0230*/  IMAD.IADD R5, R0, 0x1, R5 ;  /* 0x0000000100057824 */ /* 0x000fe200078e0205 */
[----:B------:R-:W-:Y:S06]  /*0240*/  @P0 EXIT ;  /* 0x000000000000094d */ /* 0x000fec0003800000 */
[----:B------:R-:W-:Y:S01]  /*0250*/  STG.E.U16 desc[UR4][R6.64], R5 ;  /* 0x0000000506007986 */ /* 0x000fe2000c101504 */
[----:B------:R-:W-:Y:S05]  /*0260*/  EXIT ;  /* 0x000000000000794d */ /* 0x000fea0003800000 */
.L_x_0:
[----:B------:R-:W-:-:S00]  /*0270*/  BRA `(.L_x_0) ;  /* 0xfffffffc00fc7947 */ /* 0x000fc0000383ffff */
[----:B------:R-:W-:-:S00]  /*0280*/  NOP ;  /* 0x0000000000007918 */ /* 0x000fc00000000000 */
[----:B------:R-:W-:-:S00]  /*0290*/  NOP ;  /* 0x0000000000007918 */ /* 0x000fc00000000000 */
[----:B------:R-:W-:-:S00]  /*02a0*/  NOP ;  /* 0x0000000000007918 */ /* 0x000fc00000000000 */
[----:B------:R-:W-:-:S00]  /*02b0*/  NOP ;  /* 0x0000000000007918 */ /* 0x000fc00000000000 */
[----:B------:R-:W-:-:S00]  /*02c0*/  NOP ;  /* 0x0000000000007918 */ /* 0x000fc00000000000 */
[----:B------:R-:W-:-:S00]  /*02d0*/  NOP ;  /* 0x0000000000007918 */ /* 0x000fc00000000000 */
[----:B------:R-:W-:-:S00]  /*02e0*/  NOP ;  /* 0x0000000000007918 */ /* 0x000fc00000000000 */
[----:B------:R-:W-:-:S00]  /*02f0*/  NOP ;  /* 0x0000000000007918 */ /* 0x000fc00000000000 */
.L_x_1:


//--------------------- .nv.constant0.triton_poi_fused_relu_threshold_backward_2 --------------------------
	.section	.nv.constant0.triton_poi_fused_relu_threshold_backward_2,"a",@progbits
	.sectionflags	@""
	.align	4
.nv.constant0.triton_poi_fused_relu_threshold_backward_2:
	.zero		556
